//
// Generated by NVIDIA NVVM Compiler
//
// Compiler Build ID: CL-36424714
// Cuda compilation tools, release 13.0, V13.0.88
// Based on NVVM 20.0.0
//

.version 9.0
.target sm_100
.address_size 64

	// .globl	_Z13dotProductGPUPfS_S_i
.extern .shared .align 16 .b8 temp[];

.visible .entry _Z13dotProductGPUPfS_S_i(
	.param .u64 .ptr .align 1 _Z13dotProductGPUPfS_S_i_param_0,
	.param .u64 .ptr .align 1 _Z13dotProductGPUPfS_S_i_param_1,
	.param .u64 .ptr .align 1 _Z13dotProductGPUPfS_S_i_param_2,
	.param .u32 _Z13dotProductGPUPfS_S_i_param_3
)
{
	.reg .pred 	%p<13>;
	.reg .b32 	%r<24>;
	.reg .b32 	%f<12>;
	.reg .b64 	%rd<12>;

	ld.param.u64 	%rd1, [_Z13dotProductGPUPfS_S_i_param_0];
	ld.param.u64 	%rd2, [_Z13dotProductGPUPfS_S_i_param_1];
	ld.param.u64 	%rd3, [_Z13dotProductGPUPfS_S_i_param_2];
	ld.param.u32 	%r10, [_Z13dotProductGPUPfS_S_i_param_3];
	mov.u32 	%r1, %tid.x;
	mov.u32 	%r2, %ctaid.x;
	mov.u32 	%r23, %ntid.x;
	mad.lo.s32 	%r4, %r2, %r23, %r1;
	setp.ge.s32 	%p1, %r4, %r10;
	shl.b32 	%r11, %r1, 2;
	mov.u32 	%r12, temp;
	add.s32 	%r5, %r12, %r11;
	@%p1 bra 	$L__BB0_2;
	cvta.to.global.u64 	%rd4, %rd1;
	cvta.to.global.u64 	%rd5, %rd2;
	mul.wide.s32 	%rd6, %r4, 4;
	add.s64 	%rd7, %rd4, %rd6;
	ld.global.f32 	%f1, [%rd7];
	add.s64 	%rd8, %rd5, %rd6;
	ld.global.f32 	%f2, [%rd8];
	ld.shared.f32 	%f3, [%r5];
	fma.rn.f32 	%f4, %f1, %f2, %f3;
	st.shared.f32 	[%r5], %f4;
	bra.uni 	$L__BB0_3;
$L__BB0_2:
	mov.b32 	%r13, 0;
	st.shared.u32 	[%r5], %r13;
$L__BB0_3:
	bar.sync 	0;
	setp.lt.u32 	%p2, %r23, 2;
	@%p2 bra 	$L__BB0_11;
$L__BB0_4:
	and.b32  	%r14, %r23, 1;
	setp.eq.b32 	%p3, %r14, 1;
	not.pred 	%p4, %p3;
	@%p4 bra 	$L__BB0_8;
	setp.ne.s32 	%p5, %r1, 0;
	setp.gt.s32 	%p6, %r23, %r10;
	or.pred  	%p7, %p5, %p6;
	@%p7 bra 	$L__BB0_7;
	ld.shared.f32 	%f5, [temp];
	shl.b32 	%r16, %r23, 2;
	add.s32 	%r17, %r12, %r16;
	ld.shared.f32 	%f6, [%r17+-4];
	add.f32 	%f7, %f5, %f6;
	st.shared.f32 	[temp], %f7;
$L__BB0_7:
	add.s32 	%r23, %r23, -1;
$L__BB0_8:
	shr.u32 	%r9, %r23, 1;
	setp.ge.u32 	%p8, %r1, %r9;
	add.s32 	%r19, %r9, %r1;
	setp.ge.s32 	%p9, %r19, %r10;
	or.pred  	%p10, %p8, %p9;
	@%p10 bra 	$L__BB0_10;
	ld.shared.f32 	%f8, [%r5];
	shl.b32 	%r20, %r9, 2;
	add.s32 	%r21, %r5, %r20;
	ld.shared.f32 	%f9, [%r21];
	add.f32 	%f10, %f8, %f9;
	st.shared.f32 	[%r5], %f10;
$L__BB0_10:
	bar.sync 	0;
	setp.gt.u32 	%p11, %r23, 3;
	mov.u32 	%r23, %r9;
	@%p11 bra 	$L__BB0_4;
$L__BB0_11:
	setp.ne.s32 	%p12, %r1, 0;
	@%p12 bra 	$L__BB0_13;
	ld.shared.f32 	%f11, [temp];
	cvta.to.global.u64 	%rd9, %rd3;
	mul.wide.u32 	%rd10, %r2, 4;
	add.s64 	%rd11, %rd9, %rd10;
	st.global.f32 	[%rd11], %f11;
$L__BB0_13:
	ret;

}


// ===== COMPILED SASS (sm_100) =====

	.target	sm_100

	.elftype	@"ET_EXEC"


//--------------------- .note.nv.tkinfo           --------------------------
	.section	.note.nv.tkinfo,"",@"SHT_NOTE"
	.sectionflags	@"SHF_NOTE_NV_TKINFO"
	.tkinfo
        /*0018*/ 	.word	0x00000002
        /*0030*/ 	.string	""
        /*0030*/ 	.string	"ptxas"
        /*0030*/ 	.string	"Cuda compilation tools, release 13.0, V13.0.88"
        /*0030*/ 	.string	"Build cuda_13.0.r13.0/compiler.36424714_0"
        /*0030*/ 	.string	"-arch sm_100 -m 64 "



//--------------------- .note.nv.cuinfo           --------------------------
	.section	.note.nv.cuinfo,"",@"SHT_NOTE"
	.sectionflags	@"SHF_NOTE_NV_CUINFO"
        /*0018*/ 	.short	0x0002
        /*001a*/ 	.short	0x0064
        /*001c*/ 	.short	0x0082
	.zero		2


//--------------------- .nv.info                  --------------------------
	.section	.nv.info,"",@"SHT_CUDA_INFO"
	.align	4


	//----- nvinfo : EIATTR_REGCOUNT
	.align		4
        /*0000*/ 	.byte	0x04, 0x2f
        /*0002*/ 	.short	(.L_1 - .L_0)
	.align		4
.L_0:
        /*0004*/ 	.word	index@(_Z13dotProductGPUPfS_S_i)
        /*0008*/ 	.word	0x0000000c


	//----- nvinfo : EIATTR_FRAME_SIZE
	.align		4
.L_1:
        /*000c*/ 	.byte	0x04, 0x11
        /*000e*/ 	.short	(.L_3 - .L_2)
	.align		4
.L_2:
        /*0010*/ 	.word	index@(_Z13dotProductGPUPfS_S_i)
        /*0014*/ 	.word	0x00000000


	//----- nvinfo : EIATTR_MIN_STACK_SIZE
	.align		4
.L_3:
        /*0018*/ 	.byte	0x04, 0x12
        /*001a*/ 	.short	(.L_5 - .L_4)
	.align		4
.L_4:
        /*001c*/ 	.word	index@(_Z13dotProductGPUPfS_S_i)
        /*0020*/ 	.word	0x00000000
.L_5:


//--------------------- .nv.compat                --------------------------
	.section	.nv.compat,"",@"SHT_CUDA_COMPAT_INFO"
	.align	4
        /*0000*/ 	.byte	0x02, 0x09, 0x00, 0x00, 0x02, 0x02, 0x01, 0x00, 0x02, 0x05, 0x05, 0x00, 0x03, 0x07, 0x01, 0x01
        /*0010*/ 	.byte	0x02, 0x03, 0x00, 0x00, 0x02, 0x06, 0x01, 0x00, 0x04, 0x0b, 0x08, 0x00, 0x09, 0x00, 0x00, 0x00
        /*0020*/ 	.byte	0x00, 0x00, 0x00, 0x00


//--------------------- .nv.info._Z13dotProductGPUPfS_S_i --------------------------
	.section	.nv.info._Z13dotProductGPUPfS_S_i,"",@"SHT_CUDA_INFO"
	.sectionflags	@""
	.align	4


	//----- nvinfo : EIATTR_CUDA_API_VERSION
	.align		4
        /*0000*/ 	.byte	0x04, 0x37
        /*0002*/ 	.short	(.L_7 - .L_6)
.L_6:
        /*0004*/ 	.word	0x00000082


	//----- nvinfo : EIATTR_KPARAM_INFO
	.align		4
.L_7:
        /*0008*/ 	.byte	0x04, 0x17
        /*000a*/ 	.short	(.L_9 - .L_8)
.L_8:
        /*000c*/ 	.word	0x00000000
        /*0010*/ 	.short	0x0003
        /*0012*/ 	.short	0x0018
        /*0014*/ 	.byte	0x00, 0xf0, 0x11, 0x00


	//----- nvinfo : EIATTR_KPARAM_INFO
	.align		4
.L_9:
        /*0018*/ 	.byte	0x04, 0x17
        /*001a*/ 	.short	(.L_11 - .L_10)
.L_10:
        /*001c*/ 	.word	0x00000000
        /*0020*/ 	.short	0x0002
        /*0022*/ 	.short	0x0010
        /*0024*/ 	.byte	0x00, 0xf5, 0x21, 0x00


	//----- nvinfo : EIATTR_KPARAM_INFO
	.align		4
.L_11:
        /*0028*/ 	.byte	0x04, 0x17
        /*002a*/ 	.short	(.L_13 - .L_12)
.L_12:
        /*002c*/ 	.word	0x00000000
        /*0030*/ 	.short	0x0001
        /*0032*/ 	.short	0x0008
        /*0034*/ 	.byte	0x00, 0xf5, 0x21, 0x00


	//----- nvinfo : EIATTR_KPARAM_INFO
	.align		4
.L_13:
        /*0038*/ 	.byte	0x04, 0x17
        /*003a*/ 	.short	(.L_15 - .L_14)
.L_14:
        /*003c*/ 	.word	0x00000000
        /*0040*/ 	.short	0x0000
        /*0042*/ 	.short	0x0000
        /*0044*/ 	.byte	0x00, 0xf5, 0x21, 0x00


	//----- nvinfo : EIATTR_SPARSE_MMA_MASK
	.align		4
.L_15:
        /*0048*/ 	.byte	0x03, 0x50
        /*004a*/ 	.short	0x0000


	//----- nvinfo : EIATTR_MAXREG_COUNT
	.align		4
        /*004c*/ 	.byte	0x03, 0x1b
        /*004e*/ 	.short	0x00ff


	//----- nvinfo : EIATTR_NUM_BARRIERS
	.align		4
        /*0050*/ 	.byte	0x02, 0x4c
        /*0052*/ 	.byte	0x01
	.zero		1


	//----- nvinfo : EIATTR_MERCURY_ISA_VERSION
	.align		4
        /*0054*/ 	.byte	0x03, 0x5f
        /*0056*/ 	.short	0x0101


	//----- nvinfo : EIATTR_VRC_CTA_INIT_COUNT
	.align		4
        /*0058*/ 	.byte	0x02, 0x4a
	.zero		1
	.zero		1


	//----- nvinfo : EIATTR_EXIT_INSTR_OFFSETS
	.align		4
        /*005c*/ 	.byte	0x04, 0x1c
        /*005e*/ 	.short	(.L_17 - .L_16)


	//   ....[0]....
.L_16:
        /*0060*/ 	.word	0x00000370


	//   ....[1]....
        /*0064*/ 	.word	0x000003f0


	//----- nvinfo : EIATTR_CBANK_PARAM_SIZE
	.align		4
.L_17:
        /*0068*/ 	.byte	0x03, 0x19
        /*006a*/ 	.short	0x001c


	//----- nvinfo : EIATTR_PARAM_CBANK
	.align		4
        /*006c*/ 	.byte	0x04, 0x0a
        /*006e*/ 	.short	(.L_19 - .L_18)
	.align		4
.L_18:
        /*0070*/ 	.word	index@(.nv.constant0._Z13dotProductGPUPfS_S_i)
        /*0074*/ 	.short	0x0380
        /*0076*/ 	.short	0x001c


	//----- nvinfo : EIATTR_SW_WAR
	.align		4
.L_19:
        /*0078*/ 	.byte	0x04, 0x36
        /*007a*/ 	.short	(.L_21 - .L_20)
.L_20:
        /*007c*/ 	.word	0x00000008
.L_21:


//--------------------- .nv.callgraph             --------------------------
	.section	.nv.callgraph,"",@"SHT_CUDA_CALLGRAPH"
	.align	4
	.sectionentsize	8
	.align		4
        /*0000*/ 	.word	0x00000000
	.align		4
        /*0004*/ 	.word	0xffffffff
	.align		4
        /*0008*/ 	.word	0x00000000
	.align		4
        /*000c*/ 	.word	0xfffffffe
	.align		4
        /*0010*/ 	.word	0x00000000
	.align		4
        /*0014*/ 	.word	0xfffffffd
	.align		4
        /*0018*/ 	.word	0x00000000
	.align		4
        /*001c*/ 	.word	0xfffffffc


//--------------------- .text._Z13dotProductGPUPfS_S_i --------------------------
	.section	.text._Z13dotProductGPUPfS_S_i,"ax",@progbits
	.align	128
        .global         _Z13dotProductGPUPfS_S_i
        .type           _Z13dotProductGPUPfS_S_i,@function
        .size           _Z13dotProductGPUPfS_S_i,(.L_x_4 - _Z13dotProductGPUPfS_S_i)
        .other          _Z13dotProductGPUPfS_S_i,@"STO_CUDA_ENTRY STV_DEFAULT"
_Z13dotProductGPUPfS_S_i:
.text._Z13dotProductGPUPfS_S_i:
[----:B------:R-:W-:Y:S01]  /*0000*/  LDC R1, c[0x0][0x37c] ;  /* 0x0000df00ff017b82 */ /* 0x000fe20000000800 */
[----:B------:R-:W0:Y:S01]  /*0010*/  S2R R3, SR_TID.X ;  /* 0x0000000000037919 */ /* 0x000e220000002100 */
[----:B------:R-:W0:Y:S06]  /*0020*/  LDCU UR8, c[0x0][0x360] ;  /* 0x00006c00ff0877ac */ /* 0x000e2c0008000800 */
[----:B------:R-:W1:Y:S01]  /*0030*/  LDC.64 R4, c[0x0][0x380] ;  /* 0x0000e000ff047b82 */ /* 0x000e620000000a00 */
[----:B------:R-:W0:Y:S01]  /*0040*/  S2R R0, SR_CTAID.X ;  /* 0x0000000000007919 */ /* 0x000e220000002500 */
[----:B------:R-:W2:Y:S01]  /*0050*/  LDCU UR4, c[0x0][0x398] ;  /* 0x00007300ff0477ac */ /* 0x000ea20008000800 */
[----:B------:R-:W3:Y:S05]  /*0060*/  LDCU.64 UR6, c[0x0][0x358] ;  /* 0x00006b00ff0677ac */ /* 0x000eea0008000a00 */
[----:B------:R-:W4:Y:S01]  /*0070*/  LDC.64 R6, c[0x0][0x388] ;  /* 0x0000e200ff067b82 */ /* 0x000f220000000a00 */
[----:B0-----:R-:W-:-:S05]  /*0080*/  IMAD R9, R0, UR8, R3 ;  /* 0x0000000800097c24 */ /* 0x001fca000f8e0203 */
[----:B--2---:R-:W-:-:S13]  /*0090*/  ISETP.GE.AND P0, PT, R9, UR4, PT ;  /* 0x0000000409007c0c */ /* 0x004fda000bf06270 */
[----:B-1----:R-:W-:-:S04]  /*00a0*/  @!P0 IMAD.WIDE R4, R9, 0x4, R4 ;  /* 0x0000000409048825 */ /* 0x002fc800078e0204 */
[----:B----4-:R-:W-:Y:S02]  /*00b0*/  @!P0 IMAD.WIDE R6, R9, 0x4, R6 ;  /* 0x0000000409068825 */ /* 0x010fe400078e0206 */
[----:B---3--:R-:W2:Y:S04]  /*00c0*/  @!P0 LDG.E R4, desc[UR6][R4.64] ;  /* 0x0000000604048981 */ /* 0x008ea8000c1e1900 */
[----:B------:R-:W2:Y:S01]  /*00d0*/  @!P0 LDG.E R7, desc[UR6][R6.64] ;  /* 0x0000000606078981 */ /* 0x000ea2000c1e1900 */
[----:B------:R-:W0:Y:S01]  /*00e0*/  S2UR UR5, SR_CgaCtaId ;  /* 0x00000000000579c3 */ /* 0x000e220000008800 */
[----:B------:R-:W-:Y:S02]  /*00f0*/  UMOV UR4, 0x400 ;  /* 0x0000040000047882 */ /* 0x000fe40000000000 */
[----:B0-----:R-:W-:-:S06]  /*0100*/  ULEA UR4, UR5, UR4, 0x18 ;  /* 0x0000000405047291 */ /* 0x001fcc000f8ec0ff */
[----:B------:R-:W-:-:S05]  /*0110*/  LEA R2, R3, UR4, 0x2 ;  /* 0x0000000403027c11 */ /* 0x000fca000f8e10ff */
[----:B------:R-:W2:Y:S01]  /*0120*/  @!P0 LDS R9, [R2] ;  /* 0x0000000002098984 */ /* 0x000ea20000000800 */
[----:B------:R-:W0:Y:S01]  /*0130*/  LDCU UR4, c[0x0][0x398] ;  /* 0x00007300ff0477ac */ /* 0x000e220008000800 */
[----:B--2---:R-:W-:Y:S01]  /*0140*/  @!P0 FFMA R9, R4, R7, R9 ;  /* 0x0000000704098223 */ /* 0x004fe20000000009 */
[----:B------:R-:W-:-:S04]  /*0150*/  IMAD.U32 R4, RZ, RZ, UR8 ;  /* 0x00000008ff047e24 */ /* 0x000fc8000f8e00ff */
[----:B------:R1:W-:Y:S04]  /*0160*/  @!P0 STS [R2], R9 ;  /* 0x0000000902008388 */ /* 0x0003e80000000800 */
[----:B------:R1:W-:Y:S01]  /*0170*/  @P0 STS [R2], RZ ;  /* 0x000000ff02000388 */ /* 0x0003e20000000800 */
[----:B------:R-:W-:Y:S01]  /*0180*/  BAR.SYNC.DEFER_BLOCKING 0x0 ;  /* 0x0000000000007b1d */ /* 0x000fe20000010000 */
[----:B------:R-:W-:-:S13]  /*0190*/  ISETP.GE.U32.AND P0, PT, R4, 0x2, PT ;  /* 0x000000020400780c */ /* 0x000fda0003f06070 */
[----:B01----:R-:W-:Y:S05]  /*01a0*/  @!P0 BRA `(.L_x_0) ;  /* 0x00000000006c8947 */ /* 0x003fea0003800000 */
.L_x_2:
[----:B------:R-:W-:-:S04]  /*01b0*/  LOP3.LUT R5, R4, 0x1, RZ, 0xc0, !PT ;  /* 0x0000000104057812 */ /* 0x000fc800078ec0ff */
[----:B------:R-:W-:-:S13]  /*01c0*/  ISETP.NE.U32.AND P0, PT, R5, 0x1, PT ;  /* 0x000000010500780c */ /* 0x000fda0003f05070 */
[----:B------:R-:W-:Y:S05]  /*01d0*/  @P0 BRA `(.L_x_1) ;  /* 0x00000000002c0947 */ /* 0x000fea0003800000 */
[----:B------:R-:W-:-:S04]  /*01e0*/  ISETP.GT.AND P0, PT, R4, UR4, PT ;  /* 0x0000000404007c0c */ /* 0x000fc8000bf04270 */
[----:B------:R-:W-:-:S13]  /*01f0*/  ISETP.NE.OR P0, PT, R3, RZ, P0 ;  /* 0x000000ff0300720c */ /* 0x000fda0000705670 */
[----:B------:R-:W0:Y:S01]  /*0200*/  @!P0 S2R R6, SR_CgaCtaId ;  /* 0x0000000000068919 */ /* 0x000e220000008800 */
[----:B------:R-:W-:-:S04]  /*0210*/  @!P0 MOV R5, 0x400 ;  /* 0x0000040000058802 */ /* 0x000fc80000000f00 */
[----:B0-----:R-:W-:-:S05]  /*0220*/  @!P0 LEA R7, R6, R5, 0x18 ;  /* 0x0000000506078211 */ /* 0x001fca00078ec0ff */
[C---:B------:R-:W-:Y:S01]  /*0230*/  @!P0 IMAD R6, R4.reuse, 0x4, R7 ;  /* 0x0000000404068824 */ /* 0x040fe200078e0207 */
[----:B------:R-:W-:Y:S01]  /*0240*/  @!P0 LDS R5, [R7] ;  /* 0x0000000007058984 */ /* 0x000fe20000000800 */
[----:B------:R-:W-:-:S04]  /*0250*/  VIADD R4, R4, 0xffffffff ;  /* 0xffffffff04047836 */ /* 0x000fc80000000000 */
[----:B------:R-:W0:Y:S02]  /*0260*/  @!P0 LDS R6, [R6+-0x4] ;  /* 0xfffffc0006068984 */ /* 0x000e240000000800 */
[----:B0-----:R-:W-:-:S05]  /*0270*/  @!P0 FADD R5, R5, R6 ;  /* 0x0000000605058221 */ /* 0x001fca0000000000 */
[----:B------:R0:W-:Y:S02]  /*0280*/  @!P0 STS [R7], R5 ;  /* 0x0000000507008388 */ /* 0x0001e40000000800 */
.L_x_1:
[----:B------:R-:W-:-:S05]  /*0290*/  SHF.R.U32.HI R8, RZ, 0x1, R4 ;  /* 0x00000001ff087819 */ /* 0x000fca0000011604 */
[----:B0-----:R-:W-:-:S05]  /*02a0*/  IMAD.IADD R5, R8, 0x1, R3 ;  /* 0x0000000108057824 */ /* 0x001fca00078e0203 */
[----:B------:R-:W-:-:S04]  /*02b0*/  ISETP.GE.AND P0, PT, R5, UR4, PT ;  /* 0x0000000405007c0c */ /* 0x000fc8000bf06270 */
[----:B------:R-:W-:-:S13]  /*02c0*/  ISETP.GE.U32.OR P0, PT, R3, R8, P0 ;  /* 0x000000080300720c */ /* 0x000fda0000706470 */
[----:B------:R-:W-:Y:S01]  /*02d0*/  @!P0 IMAD R6, R8, 0x4, R2 ;  /* 0x0000000408068824 */ /* 0x000fe200078e0202 */
[----:B------:R-:W-:Y:S05]  /*02e0*/  @!P0 LDS R5, [R2] ;  /* 0x0000000002058984 */ /* 0x000fea0000000800 */
[----:B------:R-:W0:Y:S02]  /*02f0*/  @!P0 LDS R6, [R6] ;  /* 0x0000000006068984 */ /* 0x000e240000000800 */
[----:B0-----:R-:W-:-:S05]  /*0300*/  @!P0 FADD R5, R5, R6 ;  /* 0x0000000605058221 */ /* 0x001fca0000000000 */
[----:B------:R0:W-:Y:S01]  /*0310*/  @!P0 STS [R2], R5 ;  /* 0x0000000502008388 */ /* 0x0001e20000000800 */
[----:B------:R-:W-:Y:S01]  /*0320*/  BAR.SYNC.DEFER_BLOCKING 0x0 ;  /* 0x0000000000007b1d */ /* 0x000fe20000010000 */
[----:B------:R-:W-:Y:S01]  /*0330*/  ISETP.GT.U32.AND P0, PT, R4, 0x3, PT ;  /* 0x000000030400780c */ /* 0x000fe20003f04070 */
[----:B------:R-:W-:-:S12]  /*0340*/  IMAD.MOV.U32 R4, RZ, RZ, R8 ;  /* 0x000000ffff047224 */ /* 0x000fd800078e0008 */
[----:B0-----:R-:W-:Y:S05]  /*0350*/  @P0 BRA `(.L_x_2) ;  /* 0xfffffffc00940947 */ /* 0x001fea000383ffff */
.L_x_0:
[----:B------:R-:W-:-:S13]  /*0360*/  ISETP.NE.AND P0, PT, R3, RZ, PT ;  /* 0x000000ff0300720c */ /* 0x000fda0003f05270 */
[----:B------:R-:W-:Y:S05]  /*0370*/  @P0 EXIT ;  /* 0x000000000000094d */ /* 0x000fea0003800000 */
[----:B------:R-:W0:Y:S01]  /*0380*/  S2UR UR5, SR_CgaCtaId ;  /* 0x00000000000579c3 */ /* 0x000e220000008800 */
[----:B------:R-:W-:-:S07]  /*0390*/  UMOV UR4, 0x400 ;  /* 0x0000040000047882 */ /* 0x000fce0000000000 */
[----:B------:R-:W1:Y:S01]  /*03a0*/  LDC.64 R2, c[0x0][0x390] ;  /* 0x0000e400ff027b82 */ /* 0x000e620000000a00 */
[----:B0-----:R-:W-:Y:S01]  /*03b0*/  ULEA UR4, UR5, UR4, 0x18 ;  /* 0x0000000405047291 */ /* 0x001fe2000f8ec0ff */
[----:B-1----:R-:W-:-:S08]  /*03c0*/  IMAD.WIDE.U32 R2, R0, 0x4, R2 ;  /* 0x0000000400027825 */ /* 0x002fd000078e0002 */
[----:B------:R-:W0:Y:S04]  /*03d0*/  LDS R5, [UR4] ;  /* 0x00000004ff057984 */ /* 0x000e280008000800 */
[----:B0-----:R-:W-:Y:S01]  /*03e0*/  STG.E desc[UR6][R2.64], R5 ;  /* 0x0000000502007986 */ /* 0x001fe2000c101906 */
[----:B------:R-:W-:Y:S05]  /*03f0*/  EXIT ;  /* 0x000000000000794d */ /* 0x000fea0003800000 */
.L_x_3:
[----:B------:R-:W-:-:S00]  /*0400*/  BRA `(.L_x_3) ;  /* 0xfffffffc00fc7947 */ /* 0x000fc0000383ffff */
[----:B------:R-:W-:-:S00]  /*0410*/  NOP ;  /* 0x0000000000007918 */ /* 0x000fc00000000000 */
        /* <DEDUP_REMOVED lines=14> */
.L_x_4:


//--------------------- .nv.shared._Z13dotProductGPUPfS_S_i --------------------------
	.section	.nv.shared._Z13dotProductGPUPfS_S_i,"aw",@nobits
	.sectionflags	@""
	.align	16
	.zero		1024


//--------------------- .nv.shared.reserved.0     --------------------------
	.section	.nv.shared.reserved.0,"aw",@nobits
	.weak		__nv_reservedSMEM_offset_0_alias
	.size		__nv_reservedSMEM_offset_0_alias, 0, 64
	.other		__nv_reservedSMEM_offset_0_alias,@"STO_CUDA_RESERVED_SHARED STV_DEFAULT"
__nv_reservedSMEM_offset_0_alias:
	.zero		0
	.zero		64


//--------------------- .nv.constant0._Z13dotProductGPUPfS_S_i --------------------------
	.section	.nv.constant0._Z13dotProductGPUPfS_S_i,"a",@progbits
	.sectionflags	@""
	.align	4
.nv.constant0._Z13dotProductGPUPfS_S_i:
	.zero		924


//--------------------- SYMBOLS --------------------------

	.type		.nv.reservedSmem.offset0,@object
	.size		.nv.reservedSmem.offset0,0x4
	.type		.nv.reservedSmem.cap,@object
	.size		.nv.reservedSmem.cap,0x4
